//
// Generated by NVIDIA NVVM Compiler
//
// Compiler Build ID: CL-36424714
// Cuda compilation tools, release 13.0, V13.0.88
// Based on NVVM 20.0.0
//

.version 9.0
.target sm_100
.address_size 64

	// .globl	_Z6warmUpPf

.visible .entry _Z6warmUpPf(
	.param .u64 .ptr .align 1 _Z6warmUpPf_param_0
)
{
	.reg .b32 	%r<6>;
	.reg .b64 	%rd<5>;

	ld.param.u64 	%rd1, [_Z6warmUpPf_param_0];
	cvta.to.global.u64 	%rd2, %rd1;
	mov.u32 	%r1, %tid.x;
	mov.u32 	%r2, %ctaid.x;
	mov.u32 	%r3, %ntid.x;
	mad.lo.s32 	%r4, %r2, %r3, %r1;
	mul.wide.s32 	%rd3, %r4, 4;
	add.s64 	%rd4, %rd2, %rd3;
	mov.b32 	%r5, 0;
	st.global.u32 	[%rd4], %r5;
	ret;

}
	// .globl	_Z14warpDivergencePf
.visible .entry _Z14warpDivergencePf(
	.param .u64 .ptr .align 1 _Z14warpDivergencePf_param_0
)
{
	.reg .pred 	%p<2>;
	.reg .b32 	%r<6>;
	.reg .b32 	%f<2>;
	.reg .b64 	%rd<5>;

	ld.param.u64 	%rd1, [_Z14warpDivergencePf_param_0];
	cvta.to.global.u64 	%rd2, %rd1;
	mov.u32 	%r1, %tid.x;
	mov.u32 	%r2, %ctaid.x;
	mov.u32 	%r3, %ntid.x;
	mad.lo.s32 	%r4, %r2, %r3, %r1;
	and.b32  	%r5, %r4, 1;
	setp.eq.b32 	%p1, %r5, 1;
	selp.f32 	%f1, 0f43480000, 0f42C80000, %p1;
	mul.wide.s32 	%rd3, %r4, 4;
	add.s64 	%rd4, %rd2, %rd3;
	st.global.f32 	[%rd4], %f1;
	ret;

}
	// .globl	_Z16noWarpDivergencePf
.visible .entry _Z16noWarpDivergencePf(
	.param .u64 .ptr .align 1 _Z16noWarpDivergencePf_param_0
)
{
	.reg .pred 	%p<2>;
	.reg .b32 	%r<10>;
	.reg .b32 	%f<2>;
	.reg .b64 	%rd<5>;

	ld.param.u64 	%rd1, [_Z16noWarpDivergencePf_param_0];
	cvta.to.global.u64 	%rd2, %rd1;
	mov.u32 	%r1, %tid.x;
	mov.u32 	%r2, %ctaid.x;
	mov.u32 	%r3, %ntid.x;
	mad.lo.s32 	%r4, %r2, %r3, %r1;
	shr.s32 	%r5, %r4, 31;
	shr.u32 	%r6, %r5, 27;
	add.s32 	%r7, %r4, %r6;
	shr.u32 	%r8, %r7, 5;
	and.b32  	%r9, %r8, 1;
	setp.eq.b32 	%p1, %r9, 1;
	selp.f32 	%f1, 0f43480000, 0f42C80000, %p1;
	mul.wide.s32 	%rd3, %r4, 4;
	add.s64 	%rd4, %rd2, %rd3;
	st.global.f32 	[%rd4], %f1;
	ret;

}
	// .globl	_Z23warpDivergencePredicatePf
.visible .entry _Z23warpDivergencePredicatePf(
	.param .u64 .ptr .align 1 _Z23warpDivergencePredicatePf_param_0
)
{
	.reg .pred 	%p<2>;
	.reg .b32 	%r<6>;
	.reg .b32 	%f<2>;
	.reg .b64 	%rd<5>;

	ld.param.u64 	%rd1, [_Z23warpDivergencePredicatePf_param_0];
	cvta.to.global.u64 	%rd2, %rd1;
	mov.u32 	%r1, %tid.x;
	mov.u32 	%r2, %ctaid.x;
	mov.u32 	%r3, %ntid.x;
	mad.lo.s32 	%r4, %r2, %r3, %r1;
	and.b32  	%r5, %r4, 1;
	setp.eq.b32 	%p1, %r5, 1;
	selp.f32 	%f1, 0f43480000, 0f42C80000, %p1;
	mul.wide.s32 	%rd3, %r4, 4;
	add.s64 	%rd4, %rd2, %rd3;
	st.global.f32 	[%rd4], %f1;
	ret;

}


// ===== COMPILED SASS (sm_100) =====

	.target	sm_100

	.elftype	@"ET_EXEC"


//--------------------- .note.nv.tkinfo           --------------------------
	.section	.note.nv.tkinfo,"",@"SHT_NOTE"
	.sectionflags	@"SHF_NOTE_NV_TKINFO"
	.tkinfo
        /*0018*/ 	.word	0x00000002
        /*0030*/ 	.string	""
        /*0030*/ 	.string	"ptxas"
        /*0030*/ 	.string	"Cuda compilation tools, release 13.0, V13.0.88"
        /*0030*/ 	.string	"Build cuda_13.0.r13.0/compiler.36424714_0"
        /*0030*/ 	.string	"-arch sm_100 -m 64 "



//--------------------- .note.nv.cuinfo           --------------------------
	.section	.note.nv.cuinfo,"",@"SHT_NOTE"
	.sectionflags	@"SHF_NOTE_NV_CUINFO"
        /*0018*/ 	.short	0x0002
        /*001a*/ 	.short	0x0064
        /*001c*/ 	.short	0x0082
	.zero		2


//--------------------- .nv.info                  --------------------------
	.section	.nv.info,"",@"SHT_CUDA_INFO"
	.align	4


	//----- nvinfo : EIATTR_REGCOUNT
	.align		4
        /*0000*/ 	.byte	0x04, 0x2f
        /*0002*/ 	.short	(.L_1 - .L_0)
	.align		4
.L_0:
        /*0004*/ 	.word	index@(_Z6warmUpPf)
        /*0008*/ 	.word	0x00000008


	//----- nvinfo : EIATTR_FRAME_SIZE
	.align		4
.L_1:
        /*000c*/ 	.byte	0x04, 0x11
        /*000e*/ 	.short	(.L_3 - .L_2)
	.align		4
.L_2:
        /*0010*/ 	.word	index@(_Z6warmUpPf)
        /*0014*/ 	.word	0x00000000


	//----- nvinfo : EIATTR_REGCOUNT
	.align		4
.L_3:
        /*0018*/ 	.byte	0x04, 0x2f
        /*001a*/ 	.short	(.L_5 - .L_4)
	.align		4
.L_4:
        /*001c*/ 	.word	index@(_Z14warpDivergencePf)
        /*0020*/ 	.word	0x00000008


	//----- nvinfo : EIATTR_FRAME_SIZE
	.align		4
.L_5:
        /*0024*/ 	.byte	0x04, 0x11
        /*0026*/ 	.short	(.L_7 - .L_6)
	.align		4
.L_6:
        /*0028*/ 	.word	index@(_Z14warpDivergencePf)
        /*002c*/ 	.word	0x00000000


	//----- nvinfo : EIATTR_REGCOUNT
	.align		4
.L_7:
        /*0030*/ 	.byte	0x04, 0x2f
        /*0032*/ 	.short	(.L_9 - .L_8)
	.align		4
.L_8:
        /*0034*/ 	.word	index@(_Z16noWarpDivergencePf)
        /*0038*/ 	.word	0x00000008


	//----- nvinfo : EIATTR_FRAME_SIZE
	.align		4
.L_9:
        /*003c*/ 	.byte	0x04, 0x11
        /*003e*/ 	.short	(.L_11 - .L_10)
	.align		4
.L_10:
        /*0040*/ 	.word	index@(_Z16noWarpDivergencePf)
        /*0044*/ 	.word	0x00000000


	//----- nvinfo : EIATTR_REGCOUNT
	.align		4
.L_11:
        /*0048*/ 	.byte	0x04, 0x2f
        /*004a*/ 	.short	(.L_13 - .L_12)
	.align		4
.L_12:
        /*004c*/ 	.word	index@(_Z23warpDivergencePredicatePf)
        /*0050*/ 	.word	0x00000008


	//----- nvinfo : EIATTR_FRAME_SIZE
	.align		4
.L_13:
        /*0054*/ 	.byte	0x04, 0x11
        /*0056*/ 	.short	(.L_15 - .L_14)
	.align		4
.L_14:
        /*0058*/ 	.word	index@(_Z23warpDivergencePredicatePf)
        /*005c*/ 	.word	0x00000000


	//----- nvinfo : EIATTR_MIN_STACK_SIZE
	.align		4
.L_15:
        /*0060*/ 	.byte	0x04, 0x12
        /*0062*/ 	.short	(.L_17 - .L_16)
	.align		4
.L_16:
        /*0064*/ 	.word	index@(_Z23warpDivergencePredicatePf)
        /*0068*/ 	.word	0x00000000


	//----- nvinfo : EIATTR_MIN_STACK_SIZE
	.align		4
.L_17:
        /*006c*/ 	.byte	0x04, 0x12
        /*006e*/ 	.short	(.L_19 - .L_18)
	.align		4
.L_18:
        /*0070*/ 	.word	index@(_Z16noWarpDivergencePf)
        /*0074*/ 	.word	0x00000000


	//----- nvinfo : EIATTR_MIN_STACK_SIZE
	.align		4
.L_19:
        /*0078*/ 	.byte	0x04, 0x12
        /*007a*/ 	.short	(.L_21 - .L_20)
	.align		4
.L_20:
        /*007c*/ 	.word	index@(_Z14warpDivergencePf)
        /*0080*/ 	.word	0x00000000


	//----- nvinfo : EIATTR_MIN_STACK_SIZE
	.align		4
.L_21:
        /*0084*/ 	.byte	0x04, 0x12
        /*0086*/ 	.short	(.L_23 - .L_22)
	.align		4
.L_22:
        /*0088*/ 	.word	index@(_Z6warmUpPf)
        /*008c*/ 	.word	0x00000000
.L_23:


//--------------------- .nv.compat                --------------------------
	.section	.nv.compat,"",@"SHT_CUDA_COMPAT_INFO"
	.align	4
        /*0000*/ 	.byte	0x02, 0x09, 0x00, 0x00, 0x02, 0x02, 0x01, 0x00, 0x02, 0x05, 0x05, 0x00, 0x03, 0x07, 0x01, 0x01
        /*0010*/ 	.byte	0x02, 0x03, 0x00, 0x00, 0x02, 0x06, 0x01, 0x00, 0x04, 0x0b, 0x08, 0x00, 0x09, 0x00, 0x00, 0x00
        /*0020*/ 	.byte	0x00, 0x00, 0x00, 0x00


//--------------------- .nv.info._Z23warpDivergencePredicatePf --------------------------
	.section	.nv.info._Z23warpDivergencePredicatePf,"",@"SHT_CUDA_INFO"
	.sectionflags	@""
	.align	4


	//----- nvinfo : EIATTR_CUDA_API_VERSION
	.align		4
        /*0000*/ 	.byte	0x04, 0x37
        /*0002*/ 	.short	(.L_25 - .L_24)
.L_24:
        /*0004*/ 	.word	0x00000082


	//----- nvinfo : EIATTR_KPARAM_INFO
	.align		4
.L_25:
        /*0008*/ 	.byte	0x04, 0x17
        /*000a*/ 	.short	(.L_27 - .L_26)
.L_26:
        /*000c*/ 	.word	0x00000000
        /*0010*/ 	.short	0x0000
        /*0012*/ 	.short	0x0000
        /*0014*/ 	.byte	0x00, 0xf5, 0x21, 0x00


	//----- nvinfo : EIATTR_SPARSE_MMA_MASK
	.align		4
.L_27:
        /*0018*/ 	.byte	0x03, 0x50
        /*001a*/ 	.short	0x0000


	//----- nvinfo : EIATTR_MAXREG_COUNT
	.align		4
        /*001c*/ 	.byte	0x03, 0x1b
        /*001e*/ 	.short	0x00ff


	//----- nvinfo : EIATTR_MERCURY_ISA_VERSION
	.align		4
        /*0020*/ 	.byte	0x03, 0x5f
        /*0022*/ 	.short	0x0101


	//----- nvinfo : EIATTR_VRC_CTA_INIT_COUNT
	.align		4
        /*0024*/ 	.byte	0x02, 0x4a
	.zero		1
	.zero		1


	//----- nvinfo : EIATTR_EXIT_INSTR_OFFSETS
	.align		4
        /*0028*/ 	.byte	0x04, 0x1c
        /*002a*/ 	.short	(.L_29 - .L_28)


	//   ....[0]....
.L_28:
        /*002c*/ 	.word	0x000000d0


	//----- nvinfo : EIATTR_CBANK_PARAM_SIZE
	.align		4
.L_29:
        /*0030*/ 	.byte	0x03, 0x19
        /*0032*/ 	.short	0x0008


	//----- nvinfo : EIATTR_PARAM_CBANK
	.align		4
        /*0034*/ 	.byte	0x04, 0x0a
        /*0036*/ 	.short	(.L_31 - .L_30)
	.align		4
.L_30:
        /*0038*/ 	.word	index@(.nv.constant0._Z23warpDivergencePredicatePf)
        /*003c*/ 	.short	0x0380
        /*003e*/ 	.short	0x0008


	//----- nvinfo : EIATTR_SW_WAR
	.align		4
.L_31:
        /*0040*/ 	.byte	0x04, 0x36
        /*0042*/ 	.short	(.L_33 - .L_32)
.L_32:
        /*0044*/ 	.word	0x00000008
.L_33:


//--------------------- .nv.info._Z16noWarpDivergencePf --------------------------
	.section	.nv.info._Z16noWarpDivergencePf,"",@"SHT_CUDA_INFO"
	.sectionflags	@""
	.align	4


	//----- nvinfo : EIATTR_CUDA_API_VERSION
	.align		4
        /*0000*/ 	.byte	0x04, 0x37
        /*0002*/ 	.short	(.L_35 - .L_34)
.L_34:
        /*0004*/ 	.word	0x00000082


	//----- nvinfo : EIATTR_KPARAM_INFO
	.align		4
.L_35:
        /*0008*/ 	.byte	0x04, 0x17
        /*000a*/ 	.short	(.L_37 - .L_36)
.L_36:
        /*000c*/ 	.word	0x00000000
        /*0010*/ 	.short	0x0000
        /*0012*/ 	.short	0x0000
        /*0014*/ 	.byte	0x00, 0xf5, 0x21, 0x00


	//----- nvinfo : EIATTR_SPARSE_MMA_MASK
	.align		4
.L_37:
        /*0018*/ 	.byte	0x03, 0x50
        /*001a*/ 	.short	0x0000


	//----- nvinfo : EIATTR_MAXREG_COUNT
	.align		4
        /*001c*/ 	.byte	0x03, 0x1b
        /*001e*/ 	.short	0x00ff


	//----- nvinfo : EIATTR_MERCURY_ISA_VERSION
	.align		4
        /*0020*/ 	.byte	0x03, 0x5f
        /*0022*/ 	.short	0x0101


	//----- nvinfo : EIATTR_VRC_CTA_INIT_COUNT
	.align		4
        /*0024*/ 	.byte	0x02, 0x4a
	.zero		1
	.zero		1


	//----- nvinfo : EIATTR_EXIT_INSTR_OFFSETS
	.align		4
        /*0028*/ 	.byte	0x04, 0x1c
        /*002a*/ 	.short	(.L_39 - .L_38)


	//   ....[0]....
.L_38:
        /*002c*/ 	.word	0x00000100


	//----- nvinfo : EIATTR_CBANK_PARAM_SIZE
	.align		4
.L_39:
        /*0030*/ 	.byte	0x03, 0x19
        /*0032*/ 	.short	0x0008


	//----- nvinfo : EIATTR_PARAM_CBANK
	.align		4
        /*0034*/ 	.byte	0x04, 0x0a
        /*0036*/ 	.short	(.L_41 - .L_40)
	.align		4
.L_40:
        /*0038*/ 	.word	index@(.nv.constant0._Z16noWarpDivergencePf)
        /*003c*/ 	.short	0x0380
        /*003e*/ 	.short	0x0008


	//----- nvinfo : EIATTR_SW_WAR
	.align		4
.L_41:
        /*0040*/ 	.byte	0x04, 0x36
        /*0042*/ 	.short	(.L_43 - .L_42)
.L_42:
        /*0044*/ 	.word	0x00000008
.L_43:


//--------------------- .nv.info._Z14warpDivergencePf --------------------------
	.section	.nv.info._Z14warpDivergencePf,"",@"SHT_CUDA_INFO"
	.sectionflags	@""
	.align	4


	//----- nvinfo : EIATTR_CUDA_API_VERSION
	.align		4
        /*0000*/ 	.byte	0x04, 0x37
        /*0002*/ 	.short	(.L_45 - .L_44)
.L_44:
        /*0004*/ 	.word	0x00000082


	//----- nvinfo : EIATTR_KPARAM_INFO
	.align		4
.L_45:
        /*0008*/ 	.byte	0x04, 0x17
        /*000a*/ 	.short	(.L_47 - .L_46)
.L_46:
        /*000c*/ 	.word	0x00000000
        /*0010*/ 	.short	0x0000
        /*0012*/ 	.short	0x0000
        /*0014*/ 	.byte	0x00, 0xf5, 0x21, 0x00


	//----- nvinfo : EIATTR_SPARSE_MMA_MASK
	.align		4
.L_47:
        /*0018*/ 	.byte	0x03, 0x50
        /*001a*/ 	.short	0x0000


	//----- nvinfo : EIATTR_MAXREG_COUNT
	.align		4
        /*001c*/ 	.byte	0x03, 0x1b
        /*001e*/ 	.short	0x00ff


	//----- nvinfo : EIATTR_MERCURY_ISA_VERSION
	.align		4
        /*0020*/ 	.byte	0x03, 0x5f
        /*0022*/ 	.short	0x0101


	//----- nvinfo : EIATTR_VRC_CTA_INIT_COUNT
	.align		4
        /*0024*/ 	.byte	0x02, 0x4a
	.zero		1
	.zero		1


	//----- nvinfo : EIATTR_EXIT_INSTR_OFFSETS
	.align		4
        /*0028*/ 	.byte	0x04, 0x1c
        /*002a*/ 	.short	(.L_49 - .L_48)


	//   ....[0]....
.L_48:
        /*002c*/ 	.word	0x000000d0


	//----- nvinfo : EIATTR_CBANK_PARAM_SIZE
	.align		4
.L_49:
        /*0030*/ 	.byte	0x03, 0x19
        /*0032*/ 	.short	0x0008


	//----- nvinfo : EIATTR_PARAM_CBANK
	.align		4
        /*0034*/ 	.byte	0x04, 0x0a
        /*0036*/ 	.short	(.L_51 - .L_50)
	.align		4
.L_50:
        /*0038*/ 	.word	index@(.nv.constant0._Z14warpDivergencePf)
        /*003c*/ 	.short	0x0380
        /*003e*/ 	.short	0x0008


	//----- nvinfo : EIATTR_SW_WAR
	.align		4
.L_51:
        /*0040*/ 	.byte	0x04, 0x36
        /*0042*/ 	.short	(.L_53 - .L_52)
.L_52:
        /*0044*/ 	.word	0x00000008
.L_53:


//--------------------- .nv.info._Z6warmUpPf      --------------------------
	.section	.nv.info._Z6warmUpPf,"",@"SHT_CUDA_INFO"
	.sectionflags	@""
	.align	4


	//----- nvinfo : EIATTR_CUDA_API_VERSION
	.align		4
        /*0000*/ 	.byte	0x04, 0x37
        /*0002*/ 	.short	(.L_55 - .L_54)
.L_54:
        /*0004*/ 	.word	0x00000082


	//----- nvinfo : EIATTR_KPARAM_INFO
	.align		4
.L_55:
        /*0008*/ 	.byte	0x04, 0x17
        /*000a*/ 	.short	(.L_57 - .L_56)
.L_56:
        /*000c*/ 	.word	0x00000000
        /*0010*/ 	.short	0x0000
        /*0012*/ 	.short	0x0000
        /*0014*/ 	.byte	0x00, 0xf5, 0x21, 0x00


	//----- nvinfo : EIATTR_SPARSE_MMA_MASK
	.align		4
.L_57:
        /*0018*/ 	.byte	0x03, 0x50
        /*001a*/ 	.short	0x0000


	//----- nvinfo : EIATTR_MAXREG_COUNT
	.align		4
        /*001c*/ 	.byte	0x03, 0x1b
        /*001e*/ 	.short	0x00ff


	//----- nvinfo : EIATTR_MERCURY_ISA_VERSION
	.align		4
        /*0020*/ 	.byte	0x03, 0x5f
        /*0022*/ 	.short	0x0101


	//----- nvinfo : EIATTR_VRC_CTA_INIT_COUNT
	.align		4
        /*0024*/ 	.byte	0x02, 0x4a
	.zero		1
	.zero		1


	//----- nvinfo : EIATTR_EXIT_INSTR_OFFSETS
	.align		4
        /*0028*/ 	.byte	0x04, 0x1c
        /*002a*/ 	.short	(.L_59 - .L_58)


	//   ....[0]....
.L_58:
        /*002c*/ 	.word	0x00000090


	//----- nvinfo : EIATTR_CBANK_PARAM_SIZE
	.align		4
.L_59:
        /*0030*/ 	.byte	0x03, 0x19
        /*0032*/ 	.short	0x0008


	//----- nvinfo : EIATTR_PARAM_CBANK
	.align		4
        /*0034*/ 	.byte	0x04, 0x0a
        /*0036*/ 	.short	(.L_61 - .L_60)
	.align		4
.L_60:
        /*0038*/ 	.word	index@(.nv.constant0._Z6warmUpPf)
        /*003c*/ 	.short	0x0380
        /*003e*/ 	.short	0x0008


	//----- nvinfo : EIATTR_SW_WAR
	.align		4
.L_61:
        /*0040*/ 	.byte	0x04, 0x36
        /*0042*/ 	.short	(.L_63 - .L_62)
.L_62:
        /*0044*/ 	.word	0x00000008
.L_63:


//--------------------- .nv.callgraph             --------------------------
	.section	.nv.callgraph,"",@"SHT_CUDA_CALLGRAPH"
	.align	4
	.sectionentsize	8
	.align		4
        /*0000*/ 	.word	0x00000000
	.align		4
        /*0004*/ 	.word	0xffffffff
	.align		4
        /*0008*/ 	.word	0x00000000
	.align		4
        /*000c*/ 	.word	0xfffffffe
	.align		4
        /*0010*/ 	.word	0x00000000
	.align		4
        /*0014*/ 	.word	0xfffffffd
	.align		4
        /*0018*/ 	.word	0x00000000
	.align		4
        /*001c*/ 	.word	0xfffffffc


//--------------------- .text._Z23warpDivergencePredicatePf --------------------------
	.section	.text._Z23warpDivergencePredicatePf,"ax",@progbits
	.align	128
        .global         _Z23warpDivergencePredicatePf
        .type           _Z23warpDivergencePredicatePf,@function
        .size           _Z23warpDivergencePredicatePf,(.L_x_4 - _Z23warpDivergencePredicatePf)
        .other          _Z23warpDivergencePredicatePf,@"STO_CUDA_ENTRY STV_DEFAULT"
_Z23warpDivergencePredicatePf:
.text._Z23warpDivergencePredicatePf:
[----:B------:R-:W-:Y:S01]  /*0000*/  LDC R1, c[0x0][0x37c] ;  /* 0x0000df00ff017b82 */ /* 0x000fe20000000800 */
[----:B------:R-:W0:Y:S07]  /*0010*/  S2R R5, SR_TID.X ;  /* 0x0000000000057919 */ /* 0x000e2e0000002100 */
[----:B------:R-:W0:Y:S08]  /*0020*/  S2UR UR4, SR_CTAID.X ;  /* 0x00000000000479c3 */ /* 0x000e300000002500 */
[----:B------:R-:W0:Y:S08]  /*0030*/  LDC R0, c[0x0][0x360] ;  /* 0x0000d800ff007b82 */ /* 0x000e300000000800 */
[----:B------:R-:W1:Y:S01]  /*0040*/  LDC.64 R2, c[0x0][0x380] ;  /* 0x0000e000ff027b82 */ /* 0x000e620000000a00 */
[----:B0-----:R-:W-:Y:S01]  /*0050*/  IMAD R5, R0, UR4, R5 ;  /* 0x0000000400057c24 */ /* 0x001fe2000f8e0205 */
[----:B------:R-:W0:Y:S04]  /*0060*/  LDCU.64 UR4, c[0x0][0x358] ;  /* 0x00006b00ff0477ac */ /* 0x000e280008000a00 */
[C---:B------:R-:W-:Y:S01]  /*0070*/  LOP3.LUT R0, R5.reuse, 0x1, RZ, 0xc0, !PT ;  /* 0x0000000105007812 */ /* 0x040fe200078ec0ff */
[----:B-1----:R-:W-:-:S03]  /*0080*/  IMAD.WIDE R2, R5, 0x4, R2 ;  /* 0x0000000405027825 */ /* 0x002fc600078e0202 */
[----:B------:R-:W-:Y:S01]  /*0090*/  ISETP.NE.U32.AND P0, PT, R0, 0x1, PT ;  /* 0x000000010000780c */ /* 0x000fe20003f05070 */
[----:B------:R-:W-:-:S05]  /*00a0*/  HFMA2 R0, -RZ, RZ, 3.640625, 0 ;  /* 0x43480000ff007431 */ /* 0x000fca00000001ff */
[----:B------:R-:W-:-:S05]  /*00b0*/  FSEL R5, R0, 100, !P0 ;  /* 0x42c8000000057808 */ /* 0x000fca0004000000 */
[----:B0-----:R-:W-:Y:S01]  /*00c0*/  STG.E desc[UR4][R2.64], R5 ;  /* 0x0000000502007986 */ /* 0x001fe2000c101904 */
[----:B------:R-:W-:Y:S05]  /*00d0*/  EXIT ;  /* 0x000000000000794d */ /* 0x000fea0003800000 */
.L_x_0:
[----:B------:R-:W-:-:S00]  /*00e0*/  BRA `(.L_x_0) ;  /* 0xfffffffc00fc7947 */ /* 0x000fc0000383ffff */
[----:B------:R-:W-:-:S00]  /*00f0*/  NOP ;  /* 0x0000000000007918 */ /* 0x000fc00000000000 */
        /* <DEDUP_REMOVED lines=8> */
.L_x_4:


//--------------------- .text._Z16noWarpDivergencePf --------------------------
	.section	.text._Z16noWarpDivergencePf,"ax",@progbits
	.align	128
        .global         _Z16noWarpDivergencePf
        .type           _Z16noWarpDivergencePf,@function
        .size           _Z16noWarpDivergencePf,(.L_x_5 - _Z16noWarpDivergencePf)
        .other          _Z16noWarpDivergencePf,@"STO_CUDA_ENTRY STV_DEFAULT"
_Z16noWarpDivergencePf:
.text._Z16noWarpDivergencePf:
[----:B------:R-:W-:Y:S01]  /*0000*/  LDC R1, c[0x0][0x37c] ;  /* 0x0000df00ff017b82 */ /* 0x000fe20000000800 */
[----:B------:R-:W0:Y:S07]  /*0010*/  S2R R5, SR_TID.X ;  /* 0x0000000000057919 */ /* 0x000e2e0000002100 */
[----:B------:R-:W0:Y:S08]  /*0020*/  S2UR UR4, SR_CTAID.X ;  /* 0x00000000000479c3 */ /* 0x000e300000002500 */
[----:B------:R-:W0:Y:S08]  /*0030*/  LDC R0, c[0x0][0x360] ;  /* 0x0000d800ff007b82 */ /* 0x000e300000000800 */
[----:B------:R-:W1:Y:S01]  /*0040*/  LDC.64 R2, c[0x0][0x380] ;  /* 0x0000e000ff027b82 */ /* 0x000e620000000a00 */
[----:B0-----:R-:W-:Y:S01]  /*0050*/  IMAD R5, R0, UR4, R5 ;  /* 0x0000000400057c24 */ /* 0x001fe2000f8e0205 */
[----:B------:R-:W0:Y:S04]  /*0060*/  LDCU.64 UR4, c[0x0][0x358] ;  /* 0x00006b00ff0477ac */ /* 0x000e280008000a00 */
[----:B------:R-:W-:Y:S01]  /*0070*/  SHF.R.S32.HI R0, RZ, 0x1f, R5 ;  /* 0x0000001fff007819 */ /* 0x000fe20000011405 */
[----:B-1----:R-:W-:-:S03]  /*0080*/  IMAD.WIDE R2, R5, 0x4, R2 ;  /* 0x0000000405027825 */ /* 0x002fc600078e0202 */
[----:B------:R-:W-:-:S04]  /*0090*/  LEA.HI R0, R0, R5, RZ, 0x5 ;  /* 0x0000000500007211 */ /* 0x000fc800078f28ff */
[----:B------:R-:W-:-:S04]  /*00a0*/  SHF.R.U32.HI R0, RZ, 0x5, R0 ;  /* 0x00000005ff007819 */ /* 0x000fc80000011600 */
[----:B------:R-:W-:-:S04]  /*00b0*/  LOP3.LUT R0, R0, 0x1, RZ, 0xc0, !PT ;  /* 0x0000000100007812 */ /* 0x000fc800078ec0ff */
[----:B------:R-:W-:Y:S01]  /*00c0*/  ISETP.NE.U32.AND P0, PT, R0, 0x1, PT ;  /* 0x000000010000780c */ /* 0x000fe20003f05070 */
[----:B------:R-:W-:-:S05]  /*00d0*/  IMAD.MOV.U32 R0, RZ, RZ, 0x43480000 ;  /* 0x43480000ff007424 */ /* 0x000fca00078e00ff */
[----:B------:R-:W-:-:S05]  /*00e0*/  FSEL R5, R0, 100, !P0 ;  /* 0x42c8000000057808 */ /* 0x000fca0004000000 */
[----:B0-----:R-:W-:Y:S01]  /*00f0*/  STG.E desc[UR4][R2.64], R5 ;  /* 0x0000000502007986 */ /* 0x001fe2000c101904 */
[----:B------:R-:W-:Y:S05]  /*0100*/  EXIT ;  /* 0x000000000000794d */ /* 0x000fea0003800000 */
.L_x_1:
        /* <DEDUP_REMOVED lines=15> */
.L_x_5:


//--------------------- .text._Z14warpDivergencePf --------------------------
	.section	.text._Z14warpDivergencePf,"ax",@progbits
	.align	128
        .global         _Z14warpDivergencePf
        .type           _Z14warpDivergencePf,@function
        .size           _Z14warpDivergencePf,(.L_x_6 - _Z14warpDivergencePf)
        .other          _Z14warpDivergencePf,@"STO_CUDA_ENTRY STV_DEFAULT"
_Z14warpDivergencePf:
.text._Z14warpDivergencePf:
        /* <DEDUP_REMOVED lines=14> */
.L_x_2:
        /* <DEDUP_REMOVED lines=10> */
.L_x_6:


//--------------------- .text._Z6warmUpPf         --------------------------
	.section	.text._Z6warmUpPf,"ax",@progbits
	.align	128
        .global         _Z6warmUpPf
        .type           _Z6warmUpPf,@function
        .size           _Z6warmUpPf,(.L_x_7 - _Z6warmUpPf)
        .other          _Z6warmUpPf,@"STO_CUDA_ENTRY STV_DEFAULT"
_Z6warmUpPf:
.text._Z6warmUpPf:
[----:B------:R-:W-:Y:S01]  /*0000*/  LDC R1, c[0x0][0x37c] ;  /* 0x0000df00ff017b82 */ /* 0x000fe20000000800 */
[----:B------:R-:W0:Y:S07]  /*0010*/  S2R R5, SR_TID.X ;  /* 0x0000000000057919 */ /* 0x000e2e0000002100 */
[----:B------:R-:W0:Y:S01]  /*0020*/  S2UR UR6, SR_CTAID.X ;  /* 0x00000000000679c3 */ /* 0x000e220000002500 */
[----:B------:R-:W1:Y:S07]  /*0030*/  LDCU.64 UR4, c[0x0][0x358] ;  /* 0x00006b00ff0477ac */ /* 0x000e6e0008000a00 */
[----:B------:R-:W0:Y:S08]  /*0040*/  LDC R0, c[0x0][0x360] ;  /* 0x0000d800ff007b82 */ /* 0x000e300000000800 */
[----:B------:R-:W2:Y:S01]  /*0050*/  LDC.64 R2, c[0x0][0x380] ;  /* 0x0000e000ff027b82 */ /* 0x000ea20000000a00 */
[----:B0-----:R-:W-:-:S04]  /*0060*/  IMAD R5, R0, UR6, R5 ;  /* 0x0000000600057c24 */ /* 0x001fc8000f8e0205 */
[----:B--2---:R-:W-:-:S05]  /*0070*/  IMAD.WIDE R2, R5, 0x4, R2 ;  /* 0x0000000405027825 */ /* 0x004fca00078e0202 */
[----:B-1----:R-:W-:Y:S01]  /*0080*/  STG.E desc[UR4][R2.64], RZ ;  /* 0x000000ff02007986 */ /* 0x002fe2000c101904 */
[----:B------:R-:W-:Y:S05]  /*0090*/  EXIT ;  /* 0x000000000000794d */ /* 0x000fea0003800000 */
.L_x_3:
        /* <DEDUP_REMOVED lines=14> */
.L_x_7:


//--------------------- .nv.shared.reserved.0     --------------------------
	.section	.nv.shared.reserved.0,"aw",@nobits
	.weak		__nv_reservedSMEM_offset_0_alias
	.size		__nv_reservedSMEM_offset_0_alias, 0, 64
	.other		__nv_reservedSMEM_offset_0_alias,@"STO_CUDA_RESERVED_SHARED STV_DEFAULT"
__nv_reservedSMEM_offset_0_alias:
	.zero		0
	.zero		64


//--------------------- .nv.constant0._Z23warpDivergencePredicatePf --------------------------
	.section	.nv.constant0._Z23warpDivergencePredicatePf,"a",@progbits
	.sectionflags	@""
	.align	4
.nv.constant0._Z23warpDivergencePredicatePf:
	.zero		904


//--------------------- .nv.constant0._Z16noWarpDivergencePf --------------------------
	.section	.nv.constant0._Z16noWarpDivergencePf,"a",@progbits
	.sectionflags	@""
	.align	4
.nv.constant0._Z16noWarpDivergencePf:
	.zero		904


//--------------------- .nv.constant0._Z14warpDivergencePf --------------------------
	.section	.nv.constant0._Z14warpDivergencePf,"a",@progbits
	.sectionflags	@""
	.align	4
.nv.constant0._Z14warpDivergencePf:
	.zero		904


//--------------------- .nv.constant0._Z6warmUpPf --------------------------
	.section	.nv.constant0._Z6warmUpPf,"a",@progbits
	.sectionflags	@""
	.align	4
.nv.constant0._Z6warmUpPf:
	.zero		904


//--------------------- SYMBOLS --------------------------

	.type		.nv.reservedSmem.offset0,@object
	.size		.nv.reservedSmem.offset0,0x4
